//
// Generated by NVIDIA NVVM Compiler
//
// Compiler Build ID: CL-36424714
// Cuda compilation tools, release 13.0, V13.0.88
// Based on NVVM 20.0.0
//

.version 9.0
.target sm_100
.address_size 64

	// .globl	_Z8matvec_dPdS_S_ii

.visible .entry _Z8matvec_dPdS_S_ii(
	.param .u64 .ptr .align 1 _Z8matvec_dPdS_S_ii_param_0,
	.param .u64 .ptr .align 1 _Z8matvec_dPdS_S_ii_param_1,
	.param .u64 .ptr .align 1 _Z8matvec_dPdS_S_ii_param_2,
	.param .u32 _Z8matvec_dPdS_S_ii_param_3,
	.param .u32 _Z8matvec_dPdS_S_ii_param_4
)
{


	ret;

}


// ===== COMPILED SASS (sm_100) =====

	.target	sm_100

	.elftype	@"ET_EXEC"


//--------------------- .note.nv.tkinfo           --------------------------
	.section	.note.nv.tkinfo,"",@"SHT_NOTE"
	.sectionflags	@"SHF_NOTE_NV_TKINFO"
	.tkinfo
        /*0018*/ 	.word	0x00000002
        /*0030*/ 	.string	""
        /*0030*/ 	.string	"ptxas"
        /*0030*/ 	.string	"Cuda compilation tools, release 13.0, V13.0.88"
        /*0030*/ 	.string	"Build cuda_13.0.r13.0/compiler.36424714_0"
        /*0030*/ 	.string	"-arch sm_100 -m 64 "



//--------------------- .note.nv.cuinfo           --------------------------
	.section	.note.nv.cuinfo,"",@"SHT_NOTE"
	.sectionflags	@"SHF_NOTE_NV_CUINFO"
        /*0018*/ 	.short	0x0002
        /*001a*/ 	.short	0x0064
        /*001c*/ 	.short	0x0082
	.zero		2


//--------------------- .nv.info                  --------------------------
	.section	.nv.info,"",@"SHT_CUDA_INFO"
	.align	4


	//----- nvinfo : EIATTR_REGCOUNT
	.align		4
        /*0000*/ 	.byte	0x04, 0x2f
        /*0002*/ 	.short	(.L_1 - .L_0)
	.align		4
.L_0:
        /*0004*/ 	.word	index@(_Z8matvec_dPdS_S_ii)
        /*0008*/ 	.word	0x00000004


	//----- nvinfo : EIATTR_FRAME_SIZE
	.align		4
.L_1:
        /*000c*/ 	.byte	0x04, 0x11
        /*000e*/ 	.short	(.L_3 - .L_2)
	.align		4
.L_2:
        /*0010*/ 	.word	index@(_Z8matvec_dPdS_S_ii)
        /*0014*/ 	.word	0x00000000


	//----- nvinfo : EIATTR_MIN_STACK_SIZE
	.align		4
.L_3:
        /*0018*/ 	.byte	0x04, 0x12
        /*001a*/ 	.short	(.L_5 - .L_4)
	.align		4
.L_4:
        /*001c*/ 	.word	index@(_Z8matvec_dPdS_S_ii)
        /*0020*/ 	.word	0x00000000
.L_5:


//--------------------- .nv.compat                --------------------------
	.section	.nv.compat,"",@"SHT_CUDA_COMPAT_INFO"
	.align	4
        /*0000*/ 	.byte	0x02, 0x09, 0x00, 0x00, 0x02, 0x02, 0x01, 0x00, 0x02, 0x05, 0x05, 0x00, 0x03, 0x07, 0x01, 0x01
        /*0010*/ 	.byte	0x02, 0x03, 0x00, 0x00, 0x02, 0x06, 0x01, 0x00, 0x04, 0x0b, 0x08, 0x00, 0x09, 0x00, 0x00, 0x00
        /*0020*/ 	.byte	0x00, 0x00, 0x00, 0x00


//--------------------- .nv.info._Z8matvec_dPdS_S_ii --------------------------
	.section	.nv.info._Z8matvec_dPdS_S_ii,"",@"SHT_CUDA_INFO"
	.sectionflags	@""
	.align	4


	//----- nvinfo : EIATTR_CUDA_API_VERSION
	.align		4
        /*0000*/ 	.byte	0x04, 0x37
        /*0002*/ 	.short	(.L_7 - .L_6)
.L_6:
        /*0004*/ 	.word	0x00000082


	//----- nvinfo : EIATTR_KPARAM_INFO
	.align		4
.L_7:
        /*0008*/ 	.byte	0x04, 0x17
        /*000a*/ 	.short	(.L_9 - .L_8)
.L_8:
        /*000c*/ 	.word	0x00000000
        /*0010*/ 	.short	0x0004
        /*0012*/ 	.short	0x001c
        /*0014*/ 	.byte	0x00, 0xf0, 0x11, 0x00


	//----- nvinfo : EIATTR_KPARAM_INFO
	.align		4
.L_9:
        /*0018*/ 	.byte	0x04, 0x17
        /*001a*/ 	.short	(.L_11 - .L_10)
.L_10:
        /*001c*/ 	.word	0x00000000
        /*0020*/ 	.short	0x0003
        /*0022*/ 	.short	0x0018
        /*0024*/ 	.byte	0x00, 0xf0, 0x11, 0x00


	//----- nvinfo : EIATTR_KPARAM_INFO
	.align		4
.L_11:
        /*0028*/ 	.byte	0x04, 0x17
        /*002a*/ 	.short	(.L_13 - .L_12)
.L_12:
        /*002c*/ 	.word	0x00000000
        /*0030*/ 	.short	0x0002
        /*0032*/ 	.short	0x0010
        /*0034*/ 	.byte	0x00, 0xf5, 0x21, 0x00


	//----- nvinfo : EIATTR_KPARAM_INFO
	.align		4
.L_13:
        /*0038*/ 	.byte	0x04, 0x17
        /*003a*/ 	.short	(.L_15 - .L_14)
.L_14:
        /*003c*/ 	.word	0x00000000
        /*0040*/ 	.short	0x0001
        /*0042*/ 	.short	0x0008
        /*0044*/ 	.byte	0x00, 0xf5, 0x21, 0x00


	//----- nvinfo : EIATTR_KPARAM_INFO
	.align		4
.L_15:
        /*0048*/ 	.byte	0x04, 0x17
        /*004a*/ 	.short	(.L_17 - .L_16)
.L_16:
        /*004c*/ 	.word	0x00000000
        /*0050*/ 	.short	0x0000
        /*0052*/ 	.short	0x0000
        /*0054*/ 	.byte	0x00, 0xf5, 0x21, 0x00


	//----- nvinfo : EIATTR_SPARSE_MMA_MASK
	.align		4
.L_17:
        /*0058*/ 	.byte	0x03, 0x50
        /*005a*/ 	.short	0x0000


	//----- nvinfo : EIATTR_MAXREG_COUNT
	.align		4
        /*005c*/ 	.byte	0x03, 0x1b
        /*005e*/ 	.short	0x00ff


	//----- nvinfo : EIATTR_MERCURY_ISA_VERSION
	.align		4
        /*0060*/ 	.byte	0x03, 0x5f
        /*0062*/ 	.short	0x0101


	//----- nvinfo : EIATTR_VRC_CTA_INIT_COUNT
	.align		4
        /*0064*/ 	.byte	0x02, 0x4a
	.zero		1
	.zero		1


	//----- nvinfo : EIATTR_EXIT_INSTR_OFFSETS
	.align		4
        /*0068*/ 	.byte	0x04, 0x1c
        /*006a*/ 	.short	(.L_19 - .L_18)


	//   ....[0]....
.L_18:
        /*006c*/ 	.word	0x00000010


	//----- nvinfo : EIATTR_CBANK_PARAM_SIZE
	.align		4
.L_19:
        /*0070*/ 	.byte	0x03, 0x19
        /*0072*/ 	.short	0x0020


	//----- nvinfo : EIATTR_PARAM_CBANK
	.align		4
        /*0074*/ 	.byte	0x04, 0x0a
        /*0076*/ 	.short	(.L_21 - .L_20)
	.align		4
.L_20:
        /*0078*/ 	.word	index@(.nv.constant0._Z8matvec_dPdS_S_ii)
        /*007c*/ 	.short	0x0380
        /*007e*/ 	.short	0x0020


	//----- nvinfo : EIATTR_SW_WAR
	.align		4
.L_21:
        /*0080*/ 	.byte	0x04, 0x36
        /*0082*/ 	.short	(.L_23 - .L_22)
.L_22:
        /*0084*/ 	.word	0x00000008
.L_23:


//--------------------- .nv.callgraph             --------------------------
	.section	.nv.callgraph,"",@"SHT_CUDA_CALLGRAPH"
	.align	4
	.sectionentsize	8
	.align		4
        /*0000*/ 	.word	0x00000000
	.align		4
        /*0004*/ 	.word	0xffffffff
	.align		4
        /*0008*/ 	.word	0x00000000
	.align		4
        /*000c*/ 	.word	0xfffffffe
	.align		4
        /*0010*/ 	.word	0x00000000
	.align		4
        /*0014*/ 	.word	0xfffffffd
	.align		4
        /*0018*/ 	.word	0x00000000
	.align		4
        /*001c*/ 	.word	0xfffffffc


//--------------------- .text._Z8matvec_dPdS_S_ii --------------------------
	.section	.text._Z8matvec_dPdS_S_ii,"ax",@progbits
	.align	128
        .global         _Z8matvec_dPdS_S_ii
        .type           _Z8matvec_dPdS_S_ii,@function
        .size           _Z8matvec_dPdS_S_ii,(.L_x_1 - _Z8matvec_dPdS_S_ii)
        .other          _Z8matvec_dPdS_S_ii,@"STO_CUDA_ENTRY STV_DEFAULT"
_Z8matvec_dPdS_S_ii:
.text._Z8matvec_dPdS_S_ii:
[----:B------:R-:W-:Y:S01]  /*0000*/  LDC R1, c[0x0][0x37c] ;  /* 0x0000df00ff017b82 */ /* 0x000fe20000000800 */
[----:B------:R-:W-:Y:S05]  /*0010*/  EXIT ;  /* 0x000000000000794d */ /* 0x000fea0003800000 */
.L_x_0:
[----:B------:R-:W-:-:S00]  /*0020*/  BRA `(.L_x_0) ;  /* 0xfffffffc00fc7947 */ /* 0x000fc0000383ffff */
[----:B------:R-:W-:-:S00]  /*0030*/  NOP ;  /* 0x0000000000007918 */ /* 0x000fc00000000000 */
        /* <DEDUP_REMOVED lines=12> */
.L_x_1:


//--------------------- .nv.shared.reserved.0     --------------------------
	.section	.nv.shared.reserved.0,"aw",@nobits
	.weak		__nv_reservedSMEM_offset_0_alias
	.size		__nv_reservedSMEM_offset_0_alias, 0, 64
	.other		__nv_reservedSMEM_offset_0_alias,@"STO_CUDA_RESERVED_SHARED STV_DEFAULT"
__nv_reservedSMEM_offset_0_alias:
	.zero		0
	.zero		64


//--------------------- .nv.constant0._Z8matvec_dPdS_S_ii --------------------------
	.section	.nv.constant0._Z8matvec_dPdS_S_ii,"a",@progbits
	.sectionflags	@""
	.align	4
.nv.constant0._Z8matvec_dPdS_S_ii:
	.zero		928


//--------------------- SYMBOLS --------------------------

	.type		.nv.reservedSmem.offset0,@object
	.size		.nv.reservedSmem.offset0,0x4
